	.headerflags	@"EF_CUDA_TEXMODE_UNIFIED EF_CUDA_64BIT_ADDRESS EF_CUDA_SM89 EF_CUDA_VIRTUAL_SM(EF_CUDA_SM89)"
	.elftype	@"ET_EXEC"


//--------------------- .nv.info                  --------------------------
	.section	.nv.info,"",@"SHT_CUDA_INFO"
	.align	4


	//----- nvinfo : EIATTR_REGCOUNT
	.align		4
        /*0000*/ 	.byte	0x04, 0x2f
        /*0002*/ 	.short	(.L_2 - .L_1)
	.align		4
.L_1:
        /*0004*/ 	.word	index@(triton__0d1d2d3d4d5d6d7d8910de11)
        /*0008*/ 	.word	0x00000030


	//----- nvinfo : EIATTR_MAX_STACK_SIZE
	.align		4
.L_2:
        /*000c*/ 	.byte	0x04, 0x23
        /*000e*/ 	.short	(.L_4 - .L_3)
	.align		4
.L_3:
        /*0010*/ 	.word	index@(triton__0d1d2d3d4d5d6d7d8910de11)
        /*0014*/ 	.word	0x00000000


	//----- nvinfo : EIATTR_MIN_STACK_SIZE
	.align		4
.L_4:
        /*0018*/ 	.byte	0x04, 0x12
        /*001a*/ 	.short	(.L_6 - .L_5)
	.align		4
.L_5:
        /*001c*/ 	.word	index@(triton__0d1d2d3d4d5d6d7d8910de11)
        /*0020*/ 	.word	0x00000000


	//----- nvinfo : EIATTR_FRAME_SIZE
	.align		4
.L_6:
        /*0024*/ 	.byte	0x04, 0x11
        /*0026*/ 	.short	(.L_8 - .L_7)
	.align		4
.L_7:
        /*0028*/ 	.word	index@(triton__0d1d2d3d4d5d6d7d8910de11)
        /*002c*/ 	.word	0x00000000
.L_8:


//--------------------- .nv.info.triton__0d1d2d3d4d5d6d7d8910de11 --------------------------
	.section	.nv.info.triton__0d1d2d3d4d5d6d7d8910de11,"",@"SHT_CUDA_INFO"
	.align	4


	//----- nvinfo : EIATTR_CUDA_API_VERSION
	.align		4
        /*0000*/ 	.byte	0x04, 0x37
        /*0002*/ 	.short	(.L_10 - .L_9)
.L_9:
        /*0004*/ 	.word	0x0000007b


	//----- nvinfo : EIATTR_PARAM_CBANK
	.align		4
.L_10:
        /*0008*/ 	.byte	0x04, 0x0a
        /*000a*/ 	.short	(.L_12 - .L_11)
	.align		4
.L_11:
        /*000c*/ 	.word	index@(.nv.constant0.triton__0d1d2d3d4d5d6d7d8910de11)
        /*0010*/ 	.short	0x0160
        /*0012*/ 	.short	0x0050


	//----- nvinfo : EIATTR_CBANK_PARAM_SIZE
	.align		4
.L_12:
        /*0014*/ 	.byte	0x03, 0x19
        /*0016*/ 	.short	0x0050


	//----- nvinfo : EIATTR_KPARAM_INFO
	.align		4
        /*0018*/ 	.byte	0x04, 0x17
        /*001a*/ 	.short	(.L_14 - .L_13)
.L_13:
        /*001c*/ 	.word	0x00000000
        /*0020*/ 	.short	0x000b
        /*0022*/ 	.short	0x004c
        /*0024*/ 	.byte	0x00, 0xf0, 0x11, 0x00


	//----- nvinfo : EIATTR_KPARAM_INFO
	.align		4
.L_14:
        /*0028*/ 	.byte	0x04, 0x17
        /*002a*/ 	.short	(.L_16 - .L_15)
.L_15:
        /*002c*/ 	.word	0x00000000
        /*0030*/ 	.short	0x000a
        /*0032*/ 	.short	0x0048
        /*0034*/ 	.byte	0x00, 0xf0, 0x11, 0x00


	//----- nvinfo : EIATTR_KPARAM_INFO
	.align		4
.L_16:
        /*0038*/ 	.byte	0x04, 0x17
        /*003a*/ 	.short	(.L_18 - .L_17)
.L_17:
        /*003c*/ 	.word	0x00000000
        /*0040*/ 	.short	0x0009
        /*0042*/ 	.short	0x0044
        /*0044*/ 	.byte	0x00, 0xf0, 0x11, 0x00


	//----- nvinfo : EIATTR_KPARAM_INFO
	.align		4
.L_18:
        /*0048*/ 	.byte	0x04, 0x17
        /*004a*/ 	.short	(.L_20 - .L_19)
.L_19:
        /*004c*/ 	.word	0x00000000
        /*0050*/ 	.short	0x0008
        /*0052*/ 	.short	0x0040
        /*0054*/ 	.byte	0x00, 0xf0, 0x11, 0x00


	//----- nvinfo : EIATTR_KPARAM_INFO
	.align		4
.L_20:
        /*0058*/ 	.byte	0x04, 0x17
        /*005a*/ 	.short	(.L_22 - .L_21)
.L_21:
        /*005c*/ 	.word	0x00000000
        /*0060*/ 	.short	0x0007
        /*0062*/ 	.short	0x0038
        /*0064*/ 	.byte	0x00, 0xf0, 0x21, 0x00


	//----- nvinfo : EIATTR_KPARAM_INFO
	.align		4
.L_22:
        /*0068*/ 	.byte	0x04, 0x17
        /*006a*/ 	.short	(.L_24 - .L_23)
.L_23:
        /*006c*/ 	.word	0x00000000
        /*0070*/ 	.short	0x0006
        /*0072*/ 	.short	0x0030
        /*0074*/ 	.byte	0x00, 0xf0, 0x21, 0x00


	//----- nvinfo : EIATTR_KPARAM_INFO
	.align		4
.L_24:
        /*0078*/ 	.byte	0x04, 0x17
        /*007a*/ 	.short	(.L_26 - .L_25)
.L_25:
        /*007c*/ 	.word	0x00000000
        /*0080*/ 	.short	0x0005
        /*0082*/ 	.short	0x0028
        /*0084*/ 	.byte	0x00, 0xf0, 0x21, 0x00


	//----- nvinfo : EIATTR_KPARAM_INFO
	.align		4
.L_26:
        /*0088*/ 	.byte	0x04, 0x17
        /*008a*/ 	.short	(.L_28 - .L_27)
.L_27:
        /*008c*/ 	.word	0x00000000
        /*0090*/ 	.short	0x0004
        /*0092*/ 	.short	0x0020
        /*0094*/ 	.byte	0x00, 0xf0, 0x21, 0x00


	//----- nvinfo : EIATTR_KPARAM_INFO
	.align		4
.L_28:
        /*0098*/ 	.byte	0x04, 0x17
        /*009a*/ 	.short	(.L_30 - .L_29)
.L_29:
        /*009c*/ 	.word	0x00000000
        /*00a0*/ 	.short	0x0003
        /*00a2*/ 	.short	0x0018
        /*00a4*/ 	.byte	0x00, 0xf0, 0x21, 0x00


	//----- nvinfo : EIATTR_KPARAM_INFO
	.align		4
.L_30:
        /*00a8*/ 	.byte	0x04, 0x17
        /*00aa*/ 	.short	(.L_32 - .L_31)
.L_31:
        /*00ac*/ 	.word	0x00000000
        /*00b0*/ 	.short	0x0002
        /*00b2*/ 	.short	0x0010
        /*00b4*/ 	.byte	0x00, 0xf0, 0x21, 0x00


	//----- nvinfo : EIATTR_KPARAM_INFO
	.align		4
.L_32:
        /*00b8*/ 	.byte	0x04, 0x17
        /*00ba*/ 	.short	(.L_34 - .L_33)
.L_33:
        /*00bc*/ 	.word	0x00000000
        /*00c0*/ 	.short	0x0001
        /*00c2*/ 	.short	0x0008
        /*00c4*/ 	.byte	0x00, 0xf0, 0x21, 0x00


	//----- nvinfo : EIATTR_KPARAM_INFO
	.align		4
.L_34:
        /*00c8*/ 	.byte	0x04, 0x17
        /*00ca*/ 	.short	(.L_36 - .L_35)
.L_35:
        /*00cc*/ 	.word	0x00000000
        /*00d0*/ 	.short	0x0000
        /*00d2*/ 	.short	0x0000
        /*00d4*/ 	.byte	0x00, 0xf0, 0x21, 0x00


	//----- nvinfo : EIATTR_MAXREG_COUNT
	.align		4
.L_36:
        /*00d8*/ 	.byte	0x03, 0x1b
        /*00da*/ 	.short	0x00ff


	//----- nvinfo : EIATTR_EXIT_INSTR_OFFSETS
	.align		4
        /*00dc*/ 	.byte	0x04, 0x1c
        /*00de*/ 	.short	(.L_38 - .L_37)


	//   ....[0]....
.L_37:
        /*00e0*/ 	.word	0x000014f0


	//   ....[1]....
        /*00e4*/ 	.word	0x00001510


	//----- nvinfo : EIATTR_CTAIDZ_USED
	.align		4
.L_38:
        /*00e8*/ 	.byte	0x01, 0x04
	.zero		2


	//----- nvinfo : EIATTR_MAX_THREADS
	.align		4
        /*00ec*/ 	.byte	0x04, 0x05
        /*00ee*/ 	.short	(.L_40 - .L_39)
.L_39:
        /*00f0*/ 	.word	0x00000080
        /*00f4*/ 	.word	0x00000001
        /*00f8*/ 	.word	0x00000001
.L_40:


//--------------------- .nv.rel.action            --------------------------
	.section	.nv.rel.action,"",@"SHT_CUDA_RELOCINFO"
	.align	8
	.sectionentsize	8
        /*0000*/ 	.byte	0x73, 0x00, 0x00, 0x00, 0x00, 0x00, 0x00, 0x00, 0x00, 0x00, 0x00, 0x11, 0x25, 0x00, 0x05, 0x36


//--------------------- .nv.constant0.triton__0d1d2d3d4d5d6d7d8910de11 --------------------------
	.section	.nv.constant0.triton__0d1d2d3d4d5d6d7d8910de11,"a",@progbits
	.align	4
.nv.constant0.triton__0d1d2d3d4d5d6d7d8910de11:
	.zero		432


//--------------------- .text.triton__0d1d2d3d4d5d6d7d8910de11 --------------------------
	.section	.text.triton__0d1d2d3d4d5d6d7d8910de11,"ax",@progbits
	.sectionflags	@"SHF_BARRIERS=1"
	.sectioninfo	@"SHI_REGISTERS=48"
	.align	128
        .global         triton__0d1d2d3d4d5d6d7d8910de11
        .type           triton__0d1d2d3d4d5d6d7d8910de11,@function
        .size           triton__0d1d2d3d4d5d6d7d8910de11,(.L_x_1 - triton__0d1d2d3d4d5d6d7d8910de11)
        .other          triton__0d1d2d3d4d5d6d7d8910de11,@"STO_CUDA_ENTRY STV_DEFAULT"
triton__0d1d2d3d4d5d6d7d8910de11:
.text.triton__0d1d2d3d4d5d6d7d8910de11:
[----:B------:R-:W-:-:S02]  /*0000*/  MOV R1, c[0x0][0x28] ;  /* 0x00000a0000017a02 */ /* 0x000fc40000000f00 */
[----:B------:R-:W0:Y:S01]  /*0010*/  S2R R0, SR_CTAID.Z ;  /* 0x0000000000007919 */ /* 0x000e220000002700 */
[----:B------:R-:W1:Y:S01]  /*0020*/  S2UR UR4, SR_CTAID.Y ;  /* 0x00000000000479c3 */ /* 0x000e620000002600 */
[----:B------:R-:W-:Y:S01]  /*0030*/  MOV R4, 0x2 ;  /* 0x0000000200047802 */ /* 0x000fe20000000f00 */
[----:B------:R-:W-:Y:S01]  /*0040*/  CS2R R12, SRZ ;  /* 0x00000000000c7805 */ /* 0x000fe2000001ff00 */
[----:B------:R-:W2:Y:S01]  /*0050*/  S2R R8, SR_TID.X ;  /* 0x0000000000087919 */ /* 0x000ea20000002100 */
[----:B------:R-:W-:Y:S01]  /*0060*/  CS2R R14, SRZ ;  /* 0x00000000000e7805 */ /* 0x000fe2000001ff00 */
[----:B------:R-:W-:Y:S01]  /*0070*/  ULDC.64 UR8, c[0x0][0x118] ;  /* 0x0000460000087ab9 */ /* 0x000fe20000000a00 */
[----:B0-----:R-:W-:Y:S02]  /*0080*/  IADD3 R0, R0, 0x1, RZ ;  /* 0x0000000100007810 */ /* 0x001fe40007ffe0ff */
[----:B--2---:R-:W-:-:S03]  /*0090*/  LOP3.LUT R8, R8, 0x7f, RZ, 0xc0, !PT ;  /* 0x0000007f08087812 */ /* 0x004fc600078ec0ff */
[----:B-1----:R-:W-:Y:S01]  /*00a0*/  IMAD R0, R0, UR4, RZ ;  /* 0x0000000400007c24 */ /* 0x002fe2000f8e02ff */
[----:B------:R-:W0:Y:S01]  /*00b0*/  S2R R2, SR_CTAID.X ;  /* 0x0000000000027919 */ /* 0x000e220000002500 */
[----:B------:R-:W-:-:S03]  /*00c0*/  ULDC.64 UR4, c[0x0][0x1a0] ;  /* 0x0000680000047ab9 */ /* 0x000fc60000000a00 */
[----:B------:R-:W-:-:S04]  /*00d0*/  SHF.L.U32 R41, R0, 0xa, RZ ;  /* 0x0000000a00297819 */ /* 0x000fc800000006ff */
[----:B------:R-:W-:-:S04]  /*00e0*/  LEA R6, R8, R41, 0x3 ;  /* 0x0000002908067211 */ /* 0x000fc800078e18ff */
[C---:B------:R-:W-:Y:S01]  /*00f0*/  ISETP.GE.AND P0, PT, R6.reuse, 0x6e00, PT ;  /* 0x00006e000600780c */ /* 0x040fe20003f06270 */
[----:B------:R-:W-:-:S05]  /*0100*/  IMAD.HI R7, R6, 0x66666667, RZ ;  /* 0x6666666706077827 */ /* 0x000fca00078e02ff */
[----:B------:R-:W-:-:S04]  /*0110*/  SHF.R.U32.HI R0, RZ, 0x1f, R7 ;  /* 0x0000001fff007819 */ /* 0x000fc80000011607 */
[----:B------:R-:W-:-:S05]  /*0120*/  LEA.HI.SX32 R7, R7, R0, 0x17 ;  /* 0x0000000007077211 */ /* 0x000fca00078fbaff */
[----:B------:R-:W-:-:S04]  /*0130*/  IMAD R3, R7, -0x500, R6 ;  /* 0xfffffb0007037824 */ /* 0x000fc800078e0206 */
[----:B------:R-:W-:-:S05]  /*0140*/  IMAD.WIDE R16, R3, R4, c[0x0][0x168] ;  /* 0x00005a0003107625 */ /* 0x000fca00078e0204 */
[----:B------:R1:W2:Y:S01]  /*0150*/  @!P0 LDG.E.EL.128 R12, [R16.64] ;  /* 0x00000008100c8981 */ /* 0x0002a2000c2e1d00 */
[----:B0-----:R-:W-:Y:S01]  /*0160*/  ISETP.GE.AND P6, PT, R2, c[0x0][0x1ac], PT ;  /* 0x00006b0002007a0c */ /* 0x001fe20003fc6270 */
[----:B------:R-:W-:Y:S01]  /*0170*/  UIMAD UR6, UR5, UR4, URZ ;  /* 0x00000004050672a4 */ /* 0x000fe2000f8e023f */
[C---:B------:R-:W-:Y:S02]  /*0180*/  LOP3.LUT R24, R41.reuse, R8, RZ, 0xfc, !PT ;  /* 0x0000000829187212 */ /* 0x040fe400078efcff */
[----:B------:R-:W-:Y:S02]  /*0190*/  PRMT R11, RZ, 0x7610, R11 ;  /* 0x00007610ff0b7816 */ /* 0x000fe4000000000b */
[C---:B------:R-:W-:Y:S01]  /*01a0*/  ISETP.LT.AND P0, PT, R24.reuse, 0x6e00, !P6 ;  /* 0x00006e001800780c */ /* 0x040fe20007701270 */
[----:B------:R-:W-:Y:S01]  /*01b0*/  IMAD R25, R24, UR6, R2 ;  /* 0x0000000618197c24 */ /* 0x000fe2000f8e0202 */
[--C-:B------:R-:W-:Y:S02]  /*01c0*/  LOP3.LUT R27, R41, 0x80, R8.reuse, 0xfe, !PT ;  /* 0x00000080291b7812 */ /* 0x100fe400078efe08 */
[----:B------:R-:W-:Y:S01]  /*01d0*/  P2R R26, PR, RZ, 0x1 ;  /* 0x00000001ff1a7803 */ /* 0x000fe20000000000 */
[----:B------:R-:W-:Y:S01]  /*01e0*/  IMAD.WIDE R18, R25, R4, c[0x0][0x160] ;  /* 0x0000580019127625 */ /* 0x000fe200078e0204 */
[----:B------:R-:W-:-:S02]  /*01f0*/  LOP3.LUT R21, R41, 0x100, R8, 0xfe, !PT ;  /* 0x0000010029157812 */ /* 0x000fc400078efe08 */
[C-C-:B------:R-:W-:Y:S02]  /*0200*/  LOP3.LUT R33, R41.reuse, 0x180, R8.reuse, 0xfe, !PT ;  /* 0x0000018029217812 */ /* 0x140fe400078efe08 */
[----:B------:R-:W-:Y:S02]  /*0210*/  LOP3.LUT R29, R41, 0x200, R8, 0xfe, !PT ;  /* 0x00000200291d7812 */ /* 0x000fe400078efe08 */
[----:B------:R-:W-:Y:S01]  /*0220*/  PRMT R9, RZ, 0x7610, R9 ;  /* 0x00007610ff097816 */ /* 0x000fe20000000009 */
[----:B------:R0:W3:Y:S01]  /*0230*/  @P0 LDG.E.EL.U16 R11, [R18.64] ;  /* 0x00000008120b0981 */ /* 0x0000e2000c2e1500 */
[C---:B------:R-:W-:Y:S01]  /*0240*/  ISETP.LT.AND P0, PT, R27.reuse, 0x6e00, !P6 ;  /* 0x00006e001b00780c */ /* 0x040fe20007701270 */
[--C-:B------:R-:W-:Y:S01]  /*0250*/  IMAD R35, R27, UR6, R2.reuse ;  /* 0x000000061b237c24 */ /* 0x100fe2000f8e0202 */
[C---:B------:R-:W-:Y:S01]  /*0260*/  ISETP.LT.AND P1, PT, R21.reuse, 0x6e00, !P6 ;  /* 0x00006e001500780c */ /* 0x040fe20007721270 */
[----:B------:R-:W-:Y:S01]  /*0270*/  IMAD R20, R21, UR6, R2 ;  /* 0x0000000615147c24 */ /* 0x000fe2000f8e0202 */
[----:B------:R-:W-:Y:S01]  /*0280*/  ISETP.LT.AND P2, PT, R33, 0x6e00, !P6 ;  /* 0x00006e002100780c */ /* 0x000fe20007741270 */
[----:B------:R-:W-:Y:S01]  /*0290*/  IMAD.WIDE R38, R35, R4, c[0x0][0x160] ;  /* 0x0000580023267625 */ /* 0x000fe200078e0204 */
[----:B------:R-:W-:-:S02]  /*02a0*/  ISETP.LT.AND P3, PT, R29, 0x6e00, !P6 ;  /* 0x00006e001d00780c */ /* 0x000fc40007761270 */
[----:B------:R-:W-:Y:S01]  /*02b0*/  LOP3.LUT R0, R41, 0x300, R8, 0xfe, !PT ;  /* 0x0000030029007812 */ /* 0x000fe200078efe08 */
[----:B------:R-:W-:Y:S01]  /*02c0*/  IMAD R45, R33, UR6, R2 ;  /* 0x00000006212d7c24 */ /* 0x000fe2000f8e0202 */
[----:B------:R-:W-:Y:S01]  /*02d0*/  LOP3.LUT R43, R41, 0x280, R8, 0xfe, !PT ;  /* 0x00000280292b7812 */ /* 0x000fe200078efe08 */
[----:B------:R-:W-:Y:S01]  /*02e0*/  IMAD R34, R29, UR6, R2 ;  /* 0x000000061d227c24 */ /* 0x000fe2000f8e0202 */
[----:B------:R-:W-:Y:S01]  /*02f0*/  PRMT R5, RZ, 0x7610, R5 ;  /* 0x00007610ff057816 */ /* 0x000fe20000000005 */
[-C--:B------:R-:W-:Y:S01]  /*0300*/  IMAD.WIDE R36, R20, R4.reuse, c[0x0][0x160] ;  /* 0x0000580014247625 */ /* 0x080fe200078e0204 */
[C---:B------:R-:W-:Y:S01]  /*0310*/  ISETP.LT.AND P5, PT, R0.reuse, 0x6e00, !P6 ;  /* 0x00006e000000780c */ /* 0x040fe200077a1270 */
[----:B------:R4:W5:Y:S01]  /*0320*/  @P0 LDG.E.EL.U16 R9, [R38.64] ;  /* 0x0000000826090981 */ /* 0x000962000c2e1500 */
[----:B------:R-:W-:Y:S01]  /*0330*/  PRMT R10, RZ, 0x7610, R10 ;  /* 0x00007610ff0a7816 */ /* 0x000fe2000000000a */
[-C--:B------:R-:W-:Y:S01]  /*0340*/  IMAD.WIDE R30, R45, R4.reuse, c[0x0][0x160] ;  /* 0x000058002d1e7625 */ /* 0x080fe200078e0204 */
[----:B------:R-:W-:Y:S01]  /*0350*/  ISETP.LT.AND P4, PT, R43, 0x6e00, !P6 ;  /* 0x00006e002b00780c */ /* 0x000fe20007781270 */
[----:B------:R0:W3:Y:S01]  /*0360*/  @P1 LDG.E.EL.U16 R5, [R36.64] ;  /* 0x0000000824051981 */ /* 0x0000e2000c2e1500 */
[----:B-1----:R-:W-:Y:S01]  /*0370*/  PRMT R16, RZ, 0x7610, R16 ;  /* 0x00007610ff107816 */ /* 0x002fe20000000010 */
[----:B------:R-:W-:Y:S01]  /*0380*/  IMAD.HI R32, R0, 0x66666667, RZ ;  /* 0x6666666700207827 */ /* 0x000fe200078e02ff */
[----:B------:R-:W-:Y:S01]  /*0390*/  PRMT R17, RZ, 0x7610, R17 ;  /* 0x00007610ff117816 */ /* 0x000fe20000000011 */
[----:B------:R1:W3:Y:S02]  /*03a0*/  @P2 LDG.E.EL.U16 R10, [R30.64] ;  /* 0x000000081e0a2981 */ /* 0x0002e4000c2e1500 */
[----:B------:R-:W-:Y:S01]  /*03b0*/  IMAD.WIDE R22, R34, R4, c[0x0][0x160] ;  /* 0x0000580022167625 */ /* 0x000fe200078e0204 */
[----:B----4-:R-:W-:-:S03]  /*03c0*/  LOP3.LUT R39, R41, 0x380, R8, 0xfe, !PT ;  /* 0x0000038029277812 */ /* 0x010fc600078efe08 */
[--C-:B------:R-:W-:Y:S02]  /*03d0*/  IMAD R40, R0, UR6, R2.reuse ;  /* 0x0000000600287c24 */ /* 0x100fe4000f8e0202 */
[----:B------:R-:W-:Y:S01]  /*03e0*/  IMAD R28, R43, UR6, R2 ;  /* 0x000000062b1c7c24 */ /* 0x000fe2000f8e0202 */
[----:B0-----:R-:W-:Y:S01]  /*03f0*/  SHF.R.U32.HI R37, RZ, 0x1f, R32 ;  /* 0x0000001fff257819 */ /* 0x001fe20000011620 */
[----:B------:R0:W4:Y:S01]  /*0400*/  @P3 LDG.E.EL.U16 R16, [R22.64] ;  /* 0x0000000816103981 */ /* 0x000122000c2e1500 */
[C---:B------:R-:W-:Y:S01]  /*0410*/  ISETP.LT.AND P6, PT, R39.reuse, 0x6e00, !P6 ;  /* 0x00006e002700780c */ /* 0x040fe200077c1270 */
[-C--:B-1----:R-:W-:Y:S01]  /*0420*/  IMAD.WIDE R30, R40, R4.reuse, c[0x0][0x160] ;  /* 0x00005800281e7625 */ /* 0x082fe200078e0204 */
[----:B------:R-:W-:Y:S02]  /*0430*/  PRMT R19, RZ, 0x7610, R19 ;  /* 0x00007610ff137816 */ /* 0x000fe40000000013 */
[----:B------:R-:W-:Y:S01]  /*0440*/  SHF.L.U32 R0, R8, 0x5, RZ ;  /* 0x0000000508007819 */ /* 0x000fe200000006ff */
[----:B------:R-:W-:Y:S01]  /*0450*/  IMAD R41, R39, UR6, R2 ;  /* 0x0000000627297c24 */ /* 0x000fe2000f8e0202 */
[----:B------:R-:W-:Y:S01]  /*0460*/  LEA.HI.SX32 R32, R32, R37, 0x17 ;  /* 0x0000002520207211 */ /* 0x000fe200078fbaff */
[----:B------:R2:W3:Y:S01]  /*0470*/  @P5 LDG.E.EL.U16 R17, [R30.64] ;  /* 0x000000081e115981 */ /* 0x0004e2000c2e1500 */
[----:B0-----:R-:W-:Y:S01]  /*0480*/  IMAD.WIDE R22, R28, R4, c[0x0][0x160] ;  /* 0x000058001c167625 */ /* 0x001fe200078e0204 */
[----:B------:R-:W-:-:S02]  /*0490*/  PRMT R18, RZ, 0x7610, R18 ;  /* 0x00007610ff127816 */ /* 0x000fc40000000012 */
[----:B------:R-:W-:Y:S02]  /*04a0*/  MOV R37, 0x4 ;  /* 0x0000000400257802 */ /* 0x000fe40000000f00 */
[----:B------:R0:W3:Y:S01]  /*04b0*/  @P4 LDG.E.EL.U16 R19, [R22.64] ;  /* 0x0000000816134981 */ /* 0x0000e2000c2e1500 */
[----:B------:R-:W-:Y:S01]  /*04c0*/  PRMT R38, RZ, 0x7610, R38 ;  /* 0x00007610ff267816 */ /* 0x000fe20000000026 */
[----:B------:R-:W-:-:S04]  /*04d0*/  IMAD.HI R24, R24, 0x66666667, RZ ;  /* 0x6666666718187827 */ /* 0x000fc800078e02ff */
[----:B0-----:R-:W-:-:S05]  /*04e0*/  IMAD.WIDE R22, R41, R4, c[0x0][0x160] ;  /* 0x0000580029167625 */ /* 0x001fca00078e0204 */
[----:B------:R0:W3:Y:S02]  /*04f0*/  @P6 LDG.E.EL.U16 R18, [R22.64] ;  /* 0x0000000816126981 */ /* 0x0000e4000c2e1500 */
[----:B0-----:R-:W-:-:S04]  /*0500*/  IMAD.WIDE R22, R40, R4, c[0x0][0x170] ;  /* 0x00005c0028167625 */ /* 0x001fc800078e0204 */
[----:B------:R-:W-:-:S04]  /*0510*/  IMAD.HI R27, R27, 0x66666667, RZ ;  /* 0x666666671b1b7827 */ /* 0x000fc800078e02ff */
[----:B------:R-:W-:-:S04]  /*0520*/  IMAD.HI R33, R33, 0x66666667, RZ ;  /* 0x6666666721217827 */ /* 0x000fc800078e02ff */
[----:B------:R-:W-:-:S04]  /*0530*/  IMAD.HI R29, R29, 0x66666667, RZ ;  /* 0x666666671d1d7827 */ /* 0x000fc800078e02ff */
[----:B------:R-:W-:-:S04]  /*0540*/  IMAD.HI R43, R43, 0x66666667, RZ ;  /* 0x666666672b2b7827 */ /* 0x000fc800078e02ff */
[----:B------:R-:W-:Y:S01]  /*0550*/  IMAD.HI R39, R39, 0x66666667, RZ ;  /* 0x6666666727277827 */ /* 0x000fe200078e02ff */
[----:B--2---:R-:W-:Y:S01]  /*0560*/  SHF.R.U32.HI R30, RZ, 0x10, R13 ;  /* 0x00000010ff1e7819 */ /* 0x004fe2000001160d */
[----:B------:R0:W-:Y:S01]  /*0570*/  STS.U16 [R0], R12 ;  /* 0x0000000c00007388 */ /* 0x0001e20000000400 */
[----:B------:R-:W-:Y:S02]  /*0580*/  SHF.R.U32.HI R36, RZ, 0x10, R12 ;  /* 0x00000010ff247819 */ /* 0x000fe4000001160c */
[----:B------:R-:W-:Y:S01]  /*0590*/  SHF.R.U32.HI R42, RZ, 0x10, R14 ;  /* 0x00000010ff2a7819 */ /* 0x000fe2000001160e */
[----:B------:R-:W-:Y:S01]  /*05a0*/  STS.U16 [R0+0x10], R14 ;  /* 0x0000100e00007388 */ /* 0x000fe20000000400 */
[----:B------:R-:W-:Y:S01]  /*05b0*/  SHF.R.U32.HI R44, RZ, 0x10, R15 ;  /* 0x00000010ff2c7819 */ /* 0x000fe2000001160f */
[----:B0-----:R-:W-:Y:S02]  /*05c0*/  IMAD R12, R32, UR6, R2 ;  /* 0x00000006200c7c24 */ /* 0x001fe4000f8e0202 */
[----:B------:R0:W-:Y:S01]  /*05d0*/  STS.U16 [R0+0x18], R15 ;  /* 0x0000180f00007388 */ /* 0x0001e20000000400 */
[----:B------:R-:W-:-:S03]  /*05e0*/  MOV R32, RZ ;  /* 0x000000ff00207202 */ /* 0x000fc60000000f00 */
[----:B------:R1:W-:Y:S04]  /*05f0*/  STS.U16 [R0+0xc], R30 ;  /* 0x00000c1e00007388 */ /* 0x0003e80000000400 */
[----:B------:R2:W-:Y:S01]  /*0600*/  STS.U16 [R0+0x8], R13 ;  /* 0x0000080d00007388 */ /* 0x0005e20000000400 */
[CC--:B0-----:R-:W-:Y:S01]  /*0610*/  IMAD.WIDE R14, R12.reuse, R37.reuse, c[0x0][0x178] ;  /* 0x00005e000c0e7625 */ /* 0x0c1fe200078e0225 */
[----:B-1----:R-:W-:Y:S02]  /*0620*/  CS2R R30, SRZ ;  /* 0x00000000001e7805 */ /* 0x002fe4000001ff00 */
[----:B------:R-:W-:Y:S01]  /*0630*/  STS.U16 [R0+0x4], R36 ;  /* 0x0000042400007388 */ /* 0x000fe20000000400 */
[----:B--2---:R-:W-:-:S03]  /*0640*/  IMAD.WIDE R12, R12, R37, c[0x0][0x180] ;  /* 0x000060000c0c7625 */ /* 0x004fc600078e0225 */
[----:B------:R-:W-:Y:S04]  /*0650*/  STS.U16 [R0+0x14], R42 ;  /* 0x0000142a00007388 */ /* 0x000fe80000000400 */
[----:B------:R-:W-:Y:S04]  /*0660*/  STS.U16 [R0+0x1c], R44 ;  /* 0x00001c2c00007388 */ /* 0x000fe80000000400 */
[----:B------:R-:W-:Y:S06]  /*0670*/  BAR.SYNC 0x0 ;  /* 0x0000000000007b1d */ /* 0x000fec0000000000 */
[----:B------:R0:W2:Y:S04]  /*0680*/  @P5 LDG.E.EL.U16 R38, [R22.64] ;  /* 0x0000000816265981 */ /* 0x0000a8000c2e1500 */
[----:B------:R1:W5:Y:S04]  /*0690*/  @P5 LDG.E.EL R32, [R14.64] ;  /* 0x000000080e205981 */ /* 0x000368000c2e1900 */
[----:B------:R1:W5:Y:S01]  /*06a0*/  @P5 LDG.E.EL R31, [R12.64] ;  /* 0x000000080c1f5981 */ /* 0x000362000c2e1900 */
[----:B------:R-:W-:-:S02]  /*06b0*/  ISETP.NE.AND P5, PT, R26, RZ, PT ;  /* 0x000000ff1a00720c */ /* 0x000fc40003fa5270 */
[----:B------:R-:W-:-:S04]  /*06c0*/  SHF.R.U32.HI R26, RZ, 0x1f, R24 ;  /* 0x0000001fff1a7819 */ /* 0x000fc80000011618 */
[----:B------:R-:W-:Y:S02]  /*06d0*/  LEA.HI.SX32 R24, R24, R26, 0x17 ;  /* 0x0000001a18187211 */ /* 0x000fe400078fbaff */
[----:B0-----:R-:W-:-:S03]  /*06e0*/  MOV R23, RZ ;  /* 0x000000ff00177202 */ /* 0x001fc60000000f00 */
[----:B------:R-:W-:Y:S01]  /*06f0*/  IMAD R36, R24, UR6, R2 ;  /* 0x0000000618247c24 */ /* 0x000fe2000f8e0202 */
[----:B------:R-:W-:Y:S01]  /*0700*/  SHF.R.U32.HI R22, RZ, 0x1f, R27 ;  /* 0x0000001fff167819 */ /* 0x000fe2000001161b */
[----:B------:R-:W-:Y:S01]  /*0710*/  IMAD.WIDE R24, R25, R4, c[0x0][0x170] ;  /* 0x00005c0019187625 */ /* 0x000fe200078e0204 */
[----:B------:R-:W-:-:S03]  /*0720*/  PRMT R26, RZ, 0x7610, R26 ;  /* 0x00007610ff1a7816 */ /* 0x000fc6000000001a */
[CC--:B-1----:R-:W-:Y:S01]  /*0730*/  IMAD.WIDE R12, R36.reuse, R37.reuse, c[0x0][0x178] ;  /* 0x00005e00240c7625 */ /* 0x0c2fe200078e0225 */
[----:B------:R-:W-:Y:S02]  /*0740*/  LEA.HI.SX32 R22, R27, R22, 0x17 ;  /* 0x000000161b167211 */ /* 0x000fe400078fbaff */
[----:B------:R-:W-:Y:S01]  /*0750*/  PRMT R27, RZ, 0x7610, R27 ;  /* 0x00007610ff1b7816 */ /* 0x000fe2000000001b */
[----:B------:R-:W-:Y:S01]  /*0760*/  IMAD.WIDE R14, R36, R37, c[0x0][0x180] ;  /* 0x00006000240e7625 */ /* 0x000fe200078e0225 */
[----:B------:R0:W5:Y:S03]  /*0770*/  @P5 LDG.E.EL R23, [R12.64] ;  /* 0x000000080c175981 */ /* 0x000166000c2e1900 */
[----:B------:R-:W-:Y:S01]  /*0780*/  IMAD R36, R22, UR6, R2 ;  /* 0x0000000616247c24 */ /* 0x000fe2000f8e0202 */
[----:B------:R1:W5:Y:S04]  /*0790*/  @P5 LDG.E.EL.U16 R26, [R24.64] ;  /* 0x00000008181a5981 */ /* 0x000368000c2e1500 */
[----:B------:R3:W5:Y:S01]  /*07a0*/  @P5 LDG.E.EL R30, [R14.64] ;  /* 0x000000080e1e5981 */ /* 0x000762000c2e1900 */
[----:B0-----:R-:W-:-:S04]  /*07b0*/  IMAD.WIDE R12, R35, R4, c[0x0][0x170] ;  /* 0x00005c00230c7625 */ /* 0x001fc800078e0204 */
[----:B-1----:R-:W-:Y:S01]  /*07c0*/  IMAD.HI R24, R21, 0x66666667, RZ ;  /* 0x6666666715187827 */ /* 0x002fe200078e02ff */
[----:B------:R0:W5:Y:S03]  /*07d0*/  @P0 LDG.E.EL.U16 R27, [R12.64] ;  /* 0x000000080c1b0981 */ /* 0x000166000c2e1500 */
[----:B---3--:R-:W-:Y:S01]  /*07e0*/  IMAD.WIDE R14, R36, R37, c[0x0][0x180] ;  /* 0x00006000240e7625 */ /* 0x008fe200078e0225 */
[----:B------:R-:W-:-:S03]  /*07f0*/  MOV R22, RZ ;  /* 0x000000ff00167202 */ /* 0x000fc60000000f00 */
[----:B0-----:R-:W-:Y:S01]  /*0800*/  IMAD.WIDE R12, R36, R37, c[0x0][0x178] ;  /* 0x00005e00240c7625 */ /* 0x001fe200078e0225 */
[----:B------:R-:W-:-:S04]  /*0810*/  SHF.R.U32.HI R36, RZ, 0x1f, R24 ;  /* 0x0000001fff247819 */ /* 0x000fc80000011618 */
[----:B------:R-:W-:Y:S01]  /*0820*/  LEA.HI.SX32 R36, R24, R36, 0x17 ;  /* 0x0000002418247211 */ /* 0x000fe200078fbaff */
[----:B------:R0:W3:Y:S01]  /*0830*/  @P0 LDG.E.EL R22, [R12.64] ;  /* 0x000000080c160981 */ /* 0x0000e2000c2e1900 */
[----:B------:R-:W-:-:S03]  /*0840*/  PRMT R25, RZ, 0x7610, R25 ;  /* 0x00007610ff197816 */ /* 0x000fc60000000019 */
[----:B------:R-:W-:Y:S01]  /*0850*/  IMAD R40, R36, UR6, R2 ;  /* 0x0000000624287c24 */ /* 0x000fe2000f8e0202 */
[----:B------:R-:W-:Y:S01]  /*0860*/  SHF.R.U32.HI R36, RZ, 0x1f, R33 ;  /* 0x0000001fff247819 */ /* 0x000fe20000011621 */
[-C--:B------:R-:W-:Y:S01]  /*0870*/  IMAD.WIDE R44, R45, R4.reuse, c[0x0][0x170] ;  /* 0x00005c002d2c7625 */ /* 0x080fe200078e0204 */
[----:B------:R-:W-:Y:S02]  /*0880*/  PRMT R21, RZ, 0x7610, R21 ;  /* 0x00007610ff157816 */ /* 0x000fe40000000015 */
[----:B------:R-:W-:Y:S01]  /*0890*/  MOV R35, RZ ;  /* 0x000000ff00237202 */ /* 0x000fe20000000f00 */
[----:B0-----:R-:W-:Y:S01]  /*08a0*/  IMAD.WIDE R12, R20, R4, c[0x0][0x170] ;  /* 0x00005c00140c7625 */ /* 0x001fe200078e0204 */
[----:B------:R-:W-:Y:S02]  /*08b0*/  LEA.HI.SX32 R36, R33, R36, 0x17 ;  /* 0x0000002421247211 */ /* 0x000fe400078fbaff */
[----:B------:R0:W3:Y:S01]  /*08c0*/  @P2 LDG.E.EL.U16 R21, [R44.64] ;  /* 0x000000082c152981 */ /* 0x0000e2000c2e1500 */
[----:B------:R-:W-:-:S03]  /*08d0*/  PRMT R20, RZ, 0x7610, R20 ;  /* 0x00007610ff147816 */ /* 0x000fc60000000014 */
[----:B------:R1:W3:Y:S01]  /*08e0*/  @P1 LDG.E.EL.U16 R25, [R12.64] ;  /* 0x000000080c191981 */ /* 0x0002e2000c2e1500 */
[----:B------:R-:W-:-:S03]  /*08f0*/  MOV R24, RZ ;  /* 0x000000ff00187202 */ /* 0x000fc60000000f00 */
[----:B------:R4:W3:Y:S01]  /*0900*/  @P0 LDG.E.EL R35, [R14.64] ;  /* 0x000000080e230981 */ /* 0x0008e2000c2e1900 */
[----:B0-----:R-:W-:-:S04]  /*0910*/  IMAD.WIDE R44, R40, R37, c[0x0][0x180] ;  /* 0x00006000282c7625 */ /* 0x001fc800078e0225 */
[----:B-1----:R-:W-:-:S04]  /*0920*/  IMAD.WIDE R12, R40, R37, c[0x0][0x178] ;  /* 0x00005e00280c7625 */ /* 0x002fc800078e0225 */
[----:B----4-:R-:W-:Y:S01]  /*0930*/  IMAD.WIDE R14, R34, R4, c[0x0][0x170] ;  /* 0x00005c00220e7625 */ /* 0x010fe200078e0204 */
[----:B------:R-:W-:Y:S01]  /*0940*/  MOV R34, RZ ;  /* 0x000000ff00227202 */ /* 0x000fe20000000f00 */
[----:B------:R0:W4:Y:S02]  /*0950*/  @P1 LDG.E.EL R24, [R12.64] ;  /* 0x000000080c181981 */ /* 0x000124000c2e1900 */
[----:B------:R-:W-:Y:S01]  /*0960*/  IMAD R40, R36, UR6, R2 ;  /* 0x0000000624287c24 */ /* 0x000fe2000f8e0202 */
[----:B------:R-:W-:Y:S01]  /*0970*/  SHF.R.U32.HI R36, RZ, 0x1f, R29 ;  /* 0x0000001fff247819 */ /* 0x000fe2000001161d */
[----:B------:R1:W3:Y:S01]  /*0980*/  @P3 LDG.E.EL.U16 R20, [R14.64] ;  /* 0x000000080e143981 */ /* 0x0002e2000c2e1500 */
[----:B------:R-:W-:Y:S02]  /*0990*/  PRMT R33, RZ, 0x7610, R33 ;  /* 0x00007610ff217816 */ /* 0x000fe40000000021 */
[----:B------:R-:W-:Y:S01]  /*09a0*/  LEA.HI.SX32 R29, R29, R36, 0x17 ;  /* 0x000000241d1d7211 */ /* 0x000fe200078fbaff */
[----:B------:R1:W3:Y:S01]  /*09b0*/  @P1 LDG.E.EL R34, [R44.64] ;  /* 0x000000082c221981 */ /* 0x0002e2000c2e1900 */
[----:B0-----:R-:W-:-:S04]  /*09c0*/  IMAD.WIDE R12, R40, R37, c[0x0][0x178] ;  /* 0x00005e00280c7625 */ /* 0x001fc800078e0225 */
[----:B-1----:R-:W-:Y:S01]  /*09d0*/  IMAD.WIDE R14, R28, R4, c[0x0][0x170] ;  /* 0x00005c001c0e7625 */ /* 0x002fe200078e0204 */
[----:B------:R-:W-:-:S03]  /*09e0*/  MOV R28, RZ ;  /* 0x000000ff001c7202 */ /* 0x000fc60000000f00 */
[-C--:B------:R-:W-:Y:S01]  /*09f0*/  IMAD.WIDE R44, R40, R37.reuse, c[0x0][0x180] ;  /* 0x00006000282c7625 */ /* 0x080fe200078e0225 */
[----:B------:R0:W3:Y:S03]  /*0a00*/  @P4 LDG.E.EL.U16 R33, [R14.64] ;  /* 0x000000080e214981 */ /* 0x0000e6000c2e1500 */
[----:B------:R-:W-:Y:S01]  /*0a10*/  IMAD R40, R29, UR6, R2 ;  /* 0x000000061d287c24 */ /* 0x000fe2000f8e0202 */
[----:B------:R1:W4:Y:S01]  /*0a20*/  @P2 LDG.E.EL R28, [R12.64] ;  /* 0x000000080c1c2981 */ /* 0x000322000c2e1900 */
[----:B------:R-:W-:Y:S02]  /*0a30*/  MOV R29, RZ ;  /* 0x000000ff001d7202 */ /* 0x000fe40000000f00 */
[----:B0-----:R-:W-:-:S04]  /*0a40*/  IMAD.WIDE R14, R40, R37, c[0x0][0x180] ;  /* 0x00006000280e7625 */ /* 0x001fc800078e0225 */
[----:B-1----:R-:W-:Y:S01]  /*0a50*/  IMAD.WIDE R12, R40, R37, c[0x0][0x178] ;  /* 0x00005e00280c7625 */ /* 0x002fe200078e0225 */
[----:B------:R-:W-:Y:S02]  /*0a60*/  SHF.R.U32.HI R40, RZ, 0x1f, R43 ;  /* 0x0000001fff287819 */ /* 0x000fe4000001162b */
[----:B------:R-:W-:Y:S02]  /*0a70*/  MOV R42, RZ ;  /* 0x000000ff002a7202 */ /* 0x000fe40000000f00 */
[----:B------:R-:W-:Y:S01]  /*0a80*/  LEA.HI.SX32 R40, R43, R40, 0x17 ;  /* 0x000000282b287211 */ /* 0x000fe200078fbaff */
[----:B------:R0:W4:Y:S01]  /*0a90*/  @P3 LDG.E.EL R29, [R12.64] ;  /* 0x000000080c1d3981 */ /* 0x000122000c2e1900 */
[----:B------:R-:W-:-:S03]  /*0aa0*/  MOV R36, RZ ;  /* 0x000000ff00247202 */ /* 0x000fc60000000f00 */
[----:B------:R1:W4:Y:S01]  /*0ab0*/  @P3 LDG.E.EL R42, [R14.64] ;  /* 0x000000080e2a3981 */ /* 0x000322000c2e1900 */
[----:B------:R-:W-:-:S03]  /*0ac0*/  PRMT R43, RZ, 0x7610, R43 ;  /* 0x00007610ff2b7816 */ /* 0x000fc6000000002b */
[----:B------:R1:W4:Y:S01]  /*0ad0*/  @P2 LDG.E.EL R36, [R44.64] ;  /* 0x000000082c242981 */ /* 0x000322000c2e1900 */
[----:B0-----:R-:W-:Y:S01]  /*0ae0*/  SHF.R.U32.HI R12, RZ, 0x1f, R39 ;  /* 0x0000001fff0c7819 */ /* 0x001fe20000011627 */
[----:B------:R-:W-:Y:S02]  /*0af0*/  IMAD R13, R40, UR6, R2 ;  /* 0x00000006280d7c24 */ /* 0x000fe4000f8e0202 */
[----:B-1----:R-:W-:Y:S01]  /*0b00*/  IMAD.WIDE R14, R41, R4, c[0x0][0x170] ;  /* 0x00005c00290e7625 */ /* 0x002fe200078e0204 */
[----:B------:R-:W-:Y:S02]  /*0b10*/  LEA.HI.SX32 R41, R39, R12, 0x17 ;  /* 0x0000000c27297211 */ /* 0x000fe400078fbaff */
[----:B------:R-:W-:Y:S01]  /*0b20*/  MOV R39, RZ ;  /* 0x000000ff00277202 */ /* 0x000fe20000000f00 */
[CC--:B------:R-:W-:Y:S01]  /*0b30*/  IMAD.WIDE R44, R13.reuse, R37.reuse, c[0x0][0x178] ;  /* 0x00005e000d2c7625 */ /* 0x0c0fe200078e0225 */
[----:B------:R-:W-:Y:S01]  /*0b40*/  MOV R40, RZ ;  /* 0x000000ff00287202 */ /* 0x000fe20000000f00 */
[----:B------:R0:W4:Y:S02]  /*0b50*/  @P6 LDG.E.EL.U16 R43, [R14.64] ;  /* 0x000000080e2b6981 */ /* 0x000124000c2e1500 */
[----:B------:R-:W-:-:S03]  /*0b60*/  IMAD.WIDE R12, R13, R37, c[0x0][0x180] ;  /* 0x000060000d0c7625 */ /* 0x000fc600078e0225 */
[----:B------:R1:W5:Y:S04]  /*0b70*/  @P4 LDG.E.EL R40, [R44.64] ;  /* 0x000000082c284981 */ /* 0x000368000c2e1900 */
[----:B------:R0:W5:Y:S01]  /*0b80*/  @P4 LDG.E.EL R39, [R12.64] ;  /* 0x000000080c274981 */ /* 0x000162000c2e1900 */
[----:B-1----:R-:W-:Y:S01]  /*0b90*/  MOV R44, RZ ;  /* 0x000000ff002c7202 */ /* 0x002fe20000000f00 */
[----:B0-----:R-:W-:-:S04]  /*0ba0*/  IMAD R12, R41, UR6, R2 ;  /* 0x00000006290c7c24 */ /* 0x001fc8000f8e0202 */
[----:B------:R-:W-:-:S04]  /*0bb0*/  IMAD.WIDE R14, R12, R37, c[0x0][0x178] ;  /* 0x00005e000c0e7625 */ /* 0x000fc800078e0225 */
[----:B------:R-:W-:-:S05]  /*0bc0*/  IMAD.WIDE R12, R12, R37, c[0x0][0x180] ;  /* 0x000060000c0c7625 */ /* 0x000fca00078e0225 */
[----:B------:R0:W5:Y:S01]  /*0bd0*/  @P6 LDG.E.EL R44, [R12.64] ;  /* 0x000000080c2c6981 */ /* 0x000162000c2e1900 */
[----:B------:R-:W-:-:S06]  /*0be0*/  MOV R41, RZ ;  /* 0x000000ff00297202 */ /* 0x000fcc0000000f00 */
[----:B------:R1:W5:Y:S01]  /*0bf0*/  @P6 LDG.E.EL R41, [R14.64] ;  /* 0x000000080e296981 */ /* 0x000362000c2e1900 */
[----:B0-----:R-:W-:-:S05]  /*0c00*/  LOP3.LUT R13, R8, 0x380, RZ, 0xfc, !PT ;  /* 0x00000380080d7812 */ /* 0x001fca00078efcff */
[----:B-1----:R-:W0:Y:S01]  /*0c10*/  LDS.U16 R14, [R13.X4] ;  /* 0x000000000d0e7984 */ /* 0x002e220000004400 */
[----:B------:R-:W-:-:S06]  /*0c20*/  LOP3.LUT R45, R8, 0x300, RZ, 0xfc, !PT ;  /* 0x00000300082d7812 */ /* 0x000fcc00078efcff */
[----:B------:R-:W1:Y:S01]  /*0c30*/  LDS.U16 R45, [R45.X4] ;  /* 0x000000002d2d7984 */ /* 0x000e620000004400 */
[----:B------:R-:W-:Y:S01]  /*0c40*/  LOP3.LUT R37, R8, 0x280, RZ, 0xfc, !PT ;  /* 0x0000028008257812 */ /* 0x000fe200078efcff */
[----:B------:R-:W-:-:S05]  /*0c50*/  HADD2.F32 R18, -RZ, R18.H0_H0 ;  /* 0x20000012ff127230 */ /* 0x000fca0000004100 */
[----:B------:R-:W1:Y:S01]  /*0c60*/  LDS.U16 R37, [R37.X4] ;  /* 0x0000000025257984 */ /* 0x000e620000004400 */
[----:B------:R-:W-:Y:S02]  /*0c70*/  HADD2.F32 R12, -RZ, R17.H0_H0 ;  /* 0x20000011ff0c7230 */ /* 0x000fe40000004100 */
[----:B0-----:R-:W-:-:S05]  /*0c80*/  HADD2.F32 R15, -RZ, R14.H0_H0 ;  /* 0x2000000eff0f7230 */ /* 0x001fca0000004100 */
[----:B------:R-:W-:Y:S01]  /*0c90*/  FADD R14, R18, R15 ;  /* 0x0000000f120e7221 */ /* 0x000fe20000000000 */
[----:B------:R-:W-:-:S05]  /*0ca0*/  LOP3.LUT R15, R8, 0x200, RZ, 0xfc, !PT ;  /* 0x00000200080f7812 */ /* 0x000fca00078efcff */
[----:B------:R-:W0:Y:S01]  /*0cb0*/  LDS.U16 R17, [R15.X4] ;  /* 0x000000000f117984 */ /* 0x000e220000004400 */
[----:B-1----:R-:W-:Y:S02]  /*0cc0*/  HADD2.F32 R13, -RZ, R45.H0_H0 ;  /* 0x2000002dff0d7230 */ /* 0x002fe40000004100 */
[----:B------:R-:W-:Y:S02]  /*0cd0*/  HADD2.F32 R19, -RZ, R19.H0_H0 ;  /* 0x20000013ff137230 */ /* 0x000fe40000004100 */
[----:B------:R-:W-:Y:S01]  /*0ce0*/  HADD2.F32 R18, -RZ, R37.H0_H0 ;  /* 0x20000025ff127230 */ /* 0x000fe20000004100 */
[----:B------:R-:W-:Y:S01]  /*0cf0*/  ISETP.GE.AND P5, PT, R6, 0x6e00, PT ;  /* 0x00006e000600780c */ /* 0x000fe20003fa6270 */
[----:B------:R-:W-:Y:S02]  /*0d00*/  HADD2.F32 R16, -RZ, R16.H0_H0 ;  /* 0x20000010ff107230 */ /* 0x000fe40000004100 */
[----:B0-----:R-:W-:Y:S02]  /*0d10*/  HADD2.F32 R17, -RZ, R17.H0_H0 ;  /* 0x20000011ff117230 */ /* 0x001fe40000004100 */
[----:B--2---:R-:W-:-:S02]  /*0d20*/  HADD2.F32 R38, -RZ, R38.H0_H0 ;  /* 0x20000026ff267230 */ /* 0x004fc40000004100 */
[----:B---3--:R-:W-:Y:S02]  /*0d30*/  HADD2.F32 R33, -RZ, R33.H0_H0 ;  /* 0x20000021ff217230 */ /* 0x008fe40000004100 */
[----:B----4-:R-:W-:-:S05]  /*0d40*/  HADD2.F32 R43, -RZ, R43.H0_H0 ;  /* 0x2000002bff2b7230 */ /* 0x010fca0000004100 */
[----:B------:R-:W-:Y:S01]  /*0d50*/  FFMA R14, R43, 0.125, R14 ;  /* 0x3e0000002b0e7823 */ /* 0x000fe2000000000e */
[----:B------:R-:W-:Y:S01]  /*0d60*/  FADD R43, R12, R13 ;  /* 0x0000000d0c2b7221 */ /* 0x000fe20000000000 */
[----:B------:R-:W-:-:S03]  /*0d70*/  MOV R13, 0x3a4ccccd ;  /* 0x3a4ccccd000d7802 */ /* 0x000fc60000000f00 */
[----:B------:R-:W-:Y:S02]  /*0d80*/  FFMA R43, R38, 0.125, R43 ;  /* 0x3e000000262b7823 */ /* 0x000fe4000000002b */
[----:B-----5:R-:W-:-:S06]  /*0d90*/  FFMA R12, R44, R13, 9.9999997473787516356e-06 ;  /* 0x3727c5ac2c0c7423 */ /* 0x020fcc000000000d */
[----:B------:R-:W0:Y:S01]  /*0da0*/  MUFU.RSQ R12, R12 ;  /* 0x0000000c000c7308 */ /* 0x000e220000001400 */
[----:B------:R-:W-:Y:S01]  /*0db0*/  FADD R41, R14, -R41 ;  /* 0x800000290e297221 */ /* 0x000fe20000000000 */
[----:B------:R-:W-:-:S04]  /*0dc0*/  FADD R14, R19, R18 ;  /* 0x00000012130e7221 */ /* 0x000fc80000000000 */
[----:B------:R-:W-:Y:S01]  /*0dd0*/  FFMA R19, R33, 0.125, R14 ;  /* 0x3e00000021137823 */ /* 0x000fe2000000000e */
[-C--:B------:R-:W-:Y:S01]  /*0de0*/  FFMA R37, R31, R13.reuse, 9.9999997473787516356e-06 ;  /* 0x3727c5ac1f257423 */ /* 0x080fe2000000000d */
[-C--:B------:R-:W-:Y:S01]  /*0df0*/  FFMA R38, R30, R13.reuse, 9.9999997473787516356e-06 ;  /* 0x3727c5ac1e267423 */ /* 0x080fe2000000000d */
[-C--:B------:R-:W-:Y:S01]  /*0e00*/  FFMA R35, R35, R13.reuse, 9.9999997473787516356e-06 ;  /* 0x3727c5ac23237423 */ /* 0x080fe2000000000d */
[----:B------:R-:W-:Y:S01]  /*0e10*/  FADD R44, R19, -R40 ;  /* 0x80000028132c7221 */ /* 0x000fe20000000000 */
[-C--:B------:R-:W-:Y:S01]  /*0e20*/  FFMA R34, R34, R13.reuse, 9.9999997473787516356e-06 ;  /* 0x3727c5ac22227423 */ /* 0x080fe2000000000d */
[-C--:B------:R-:W-:Y:S01]  /*0e30*/  FFMA R36, R36, R13.reuse, 9.9999997473787516356e-06 ;  /* 0x3727c5ac24247423 */ /* 0x080fe2000000000d */
[-C--:B------:R-:W-:Y:S01]  /*0e40*/  FFMA R42, R42, R13.reuse, 9.9999997473787516356e-06 ;  /* 0x3727c5ac2a2a7423 */ /* 0x080fe2000000000d */
[----:B------:R-:W-:Y:S01]  /*0e50*/  FFMA R39, R39, R13, 9.9999997473787516356e-06 ;  /* 0x3727c5ac27277423 */ /* 0x000fe2000000000d */
[----:B------:R-:W-:Y:S01]  /*0e60*/  FADD R40, R16, R17 ;  /* 0x0000001110287221 */ /* 0x000fe20000000000 */
[----:B0-----:R-:W-:Y:S01]  /*0e70*/  FMUL R41, R12, R41 ;  /* 0x000000290c297220 */ /* 0x001fe20000400000 */
[----:B------:R-:W-:Y:S01]  /*0e80*/  FADD R43, R43, -R32 ;  /* 0x800000202b2b7221 */ /* 0x000fe20000000000 */
[----:B------:R-:W-:Y:S01]  /*0e90*/  CS2R R12, SRZ ;  /* 0x00000000000c7805 */ /* 0x000fe2000001ff00 */
[----:B------:R-:W-:Y:S01]  /*0ea0*/  CS2R R14, SRZ ;  /* 0x00000000000e7805 */ /* 0x000fe2000001ff00 */
[----:B------:R-:W-:Y:S01]  /*0eb0*/  CS2R R16, SRZ ;  /* 0x0000000000107805 */ /* 0x000fe2000001ff00 */
[----:B------:R-:W-:Y:S01]  /*0ec0*/  CS2R R18, SRZ ;  /* 0x0000000000127805 */ /* 0x000fe2000001ff00 */
[----:B------:R-:W-:-:S04]  /*0ed0*/  IMAD.WIDE R32, R3, R4, c[0x0][0x188] ;  /* 0x0000620003207625 */ /* 0x000fc800078e0204 */
[----:B------:R-:W-:Y:S01]  /*0ee0*/  IMAD.WIDE R30, R3, R4, c[0x0][0x190] ;  /* 0x00006400031e7625 */ /* 0x000fe200078e0204 */
[----:B------:R0:W2:Y:S04]  /*0ef0*/  @!P5 LDG.E.EL.128 R12, [R32.64] ;  /* 0x00000008200cd981 */ /* 0x0000a8000c2e1d00 */
[----:B------:R1:W3:Y:S01]  /*0f00*/  @!P5 LDG.E.EL.128 R16, [R30.64] ;  /* 0x000000081e10d981 */ /* 0x0002e2000c2e1d00 */
[----:B------:R-:W4:Y:S01]  /*0f10*/  MUFU.RSQ R39, R39 ;  /* 0x0000002700277308 */ /* 0x000f220000001400 */
[----:B------:R-:W-:-:S07]  /*0f20*/  HADD2.F32 R45, -RZ, R20.H0_H0 ;  /* 0x20000014ff2d7230 */ /* 0x000fce0000004100 */
[----:B------:R-:W5:Y:S01]  /*0f30*/  MUFU.RSQ R37, R37 ;  /* 0x0000002500257308 */ /* 0x000f620000001400 */
[C---:B0-----:R-:W-:Y:S01]  /*0f40*/  LOP3.LUT R32, R8.reuse, 0x180, RZ, 0xfc, !PT ;  /* 0x0000018008207812 */ /* 0x041fe200078efcff */
[----:B------:R-:W-:Y:S01]  /*0f50*/  FFMA R20, R45, 0.125, R40 ;  /* 0x3e0000002d147823 */ /* 0x000fe20000000028 */
[----:B------:R-:W-:-:S04]  /*0f60*/  LOP3.LUT R40, R8, 0x80, RZ, 0xfc, !PT ;  /* 0x0000008008287812 */ /* 0x000fc800078efcff */
[----:B------:R-:W0:Y:S01]  /*0f70*/  LDS.U16 R32, [R32.X4] ;  /* 0x0000000020207984 */ /* 0x000e220000004400 */
[----:B----4-:R-:W-:Y:S01]  /*0f80*/  FMUL R33, R39, R44 ;  /* 0x0000002c27217220 */ /* 0x010fe20000400000 */
[----:B------:R-:W-:Y:S02]  /*0f90*/  LOP3.LUT R44, R8, 0x100, RZ, 0xfc, !PT ;  /* 0x00000100082c7812 */ /* 0x000fe400078efcff */
[----:B-1----:R-:W-:Y:S04]  /*0fa0*/  LDS.U16 R31, [R40.X4] ;  /* 0x00000000281f7984 */ /* 0x002fe80000004400 */
[----:B------:R-:W1:Y:S01]  /*0fb0*/  LDS.U16 R30, [R44.X4] ;  /* 0x000000002c1e7984 */ /* 0x000e620000004400 */
[----:B-----5:R-:W-:Y:S01]  /*0fc0*/  FMUL R43, R37, R43 ;  /* 0x0000002b252b7220 */ /* 0x020fe20000400000 */
[----:B------:R-:W-:-:S02]  /*0fd0*/  FADD R37, R20, -R29 ;  /* 0x8000001d14257221 */ /* 0x000fc40000000000 */
[----:B------:R-:W4:Y:S01]  /*0fe0*/  LDS.U16 R20, [R8.X4] ;  /* 0x0000000008147984 */ /* 0x000f220000004400 */
[----:B------:R-:W5:Y:S01]  /*0ff0*/  MUFU.RSQ R29, R42 ;  /* 0x0000002a001d7308 */ /* 0x000f620000001400 */
[----:B------:R-:W-:Y:S02]  /*1000*/  HADD2.F32 R9, -RZ, R9.H0_H0 ;  /* 0x20000009ff097230 */ /* 0x000fe40000004100 */
[----:B------:R-:W-:Y:S01]  /*1010*/  HADD2.F32 R11, -RZ, R11.H0_H0 ;  /* 0x2000000bff0b7230 */ /* 0x000fe20000004100 */
[----:B------:R-:W-:Y:S06]  /*1020*/  BAR.SYNC 0x0 ;  /* 0x0000000000007b1d */ /* 0x000fec0000000000 */
[----:B-----5:R-:W-:Y:S01]  /*1030*/  FMUL R29, R29, R37 ;  /* 0x000000251d1d7220 */ /* 0x020fe20000400000 */
[----:B------:R-:W-:-:S02]  /*1040*/  HADD2.F32 R37, -RZ, R5.H0_H0 ;  /* 0x20000005ff257230 */ /* 0x000fc40000004100 */
[----:B------:R-:W-:Y:S01]  /*1050*/  HADD2.F32 R5, -RZ, R10.H0_H0 ;  /* 0x2000000aff057230 */ /* 0x000fe20000004100 */
[----:B------:R-:W5:Y:S01]  /*1060*/  MUFU.RSQ R36, R36 ;  /* 0x0000002400247308 */ /* 0x000f620000001400 */
[----:B0-----:R-:W-:-:S07]  /*1070*/  HADD2.F32 R32, -RZ, R32.H0_H0 ;  /* 0x20000020ff207230 */ /* 0x001fce0000004100 */
[----:B------:R-:W-:Y:S01]  /*1080*/  MUFU.RSQ R35, R35 ;  /* 0x0000002300237308 */ /* 0x000fe20000001400 */
[----:B------:R-:W-:Y:S01]  /*1090*/  FADD R5, R5, R32 ;  /* 0x0000002005057221 */ /* 0x000fe20000000000 */
[----:B-1----:R-:W-:Y:S02]  /*10a0*/  HADD2.F32 R10, -RZ, R30.H0_H0 ;  /* 0x2000001eff0a7230 */ /* 0x002fe40000004100 */
[----:B------:R-:W-:-:S04]  /*10b0*/  HADD2.F32 R30, -RZ, R31.H0_H0 ;  /* 0x2000001fff1e7230 */ /* 0x000fc80000004100 */
[----:B------:R-:W0:Y:S01]  /*10c0*/  MUFU.RSQ R34, R34 ;  /* 0x0000002200227308 */ /* 0x000e220000001400 */
[----:B----4-:R-:W-:Y:S01]  /*10d0*/  HADD2.F32 R32, -RZ, R20.H0_H0 ;  /* 0x20000014ff207230 */ /* 0x010fe20000004100 */
[----:B------:R-:W-:Y:S01]  /*10e0*/  FADD R9, R9, R30 ;  /* 0x0000001e09097221 */ /* 0x000fe20000000000 */
[----:B------:R-:W-:-:S05]  /*10f0*/  HADD2.F32 R30, -RZ, R21.H0_H0 ;  /* 0x20000015ff1e7230 */ /* 0x000fca0000004100 */
[----:B------:R-:W1:Y:S01]  /*1100*/  MUFU.RSQ R38, R38 ;  /* 0x0000002600267308 */ /* 0x000e620000001400 */
[----:B------:R-:W-:Y:S01]  /*1110*/  HADD2.F32 R25, -RZ, R25.H0_H0 ;  /* 0x20000019ff197230 */ /* 0x000fe20000004100 */
[----:B------:R-:W-:Y:S01]  /*1120*/  FADD R10, R37, R10 ;  /* 0x0000000a250a7221 */ /* 0x000fe20000000000 */
[----:B------:R-:W-:Y:S01]  /*1130*/  HADD2.F32 R20, -RZ, R27.H0_H0 ;  /* 0x2000001bff147230 */ /* 0x000fe20000004100 */
[----:B------:R-:W-:Y:S01]  /*1140*/  FADD R11, R11, R32 ;  /* 0x000000200b0b7221 */ /* 0x000fe20000000000 */
[----:B------:R-:W-:Y:S01]  /*1150*/  HADD2.F32 R26, -RZ, R26.H0_H0 ;  /* 0x2000001aff1a7230 */ /* 0x000fe20000004100 */
[----:B------:R-:W-:Y:S01]  /*1160*/  FFMA R5, R30, 0.125, R5 ;  /* 0x3e0000001e057823 */ /* 0x000fe20000000005 */
[----:B------:R-:W-:Y:S01]  /*1170*/  FFMA R25, R25, 0.125, R10 ;  /* 0x3e00000019197823 */ /* 0x000fe2000000000a */
[----:B------:R-:W-:Y:S02]  /*1180*/  FFMA R9, R20, 0.125, R9 ;  /* 0x3e00000014097823 */ /* 0x000fe40000000009 */
[----:B------:R-:W-:Y:S01]  /*1190*/  FFMA R26, R26, 0.125, R11 ;  /* 0x3e0000001a1a7823 */ /* 0x000fe2000000000b */
[----:B------:R-:W-:Y:S01]  /*11a0*/  FADD R5, R5, -R28 ;  /* 0x8000001c05057221 */ /* 0x000fe20000000000 */
[----:B------:R-:W-:Y:S01]  /*11b0*/  FADD R25, R25, -R24 ;  /* 0x8000001819197221 */ /* 0x000fe20000000000 */
[----:B------:R-:W-:Y:S01]  /*11c0*/  FADD R22, R9, -R22 ;  /* 0x8000001609167221 */ /* 0x000fe20000000000 */
[----:B------:R-:W-:Y:S01]  /*11d0*/  FADD R23, R26, -R23 ;  /* 0x800000171a177221 */ /* 0x000fe20000000000 */
[----:B-----5:R-:W-:Y:S01]  /*11e0*/  FMUL R11, R36, R5 ;  /* 0x00000005240b7220 */ /* 0x020fe20000400000 */
[----:B0-----:R-:W-:Y:S01]  /*11f0*/  FMUL R9, R34, R25 ;  /* 0x0000001922097220 */ /* 0x001fe20000400000 */
[----:B------:R-:W-:Y:S01]  /*1200*/  FMUL R35, R35, R22 ;  /* 0x0000001623237220 */ /* 0x000fe20000400000 */
[----:B-1----:R-:W-:Y:S01]  /*1210*/  FMUL R5, R38, R23 ;  /* 0x0000001726057220 */ /* 0x002fe20000400000 */
[----:B------:R-:W-:Y:S04]  /*1220*/  STS [R8.X4+0x800], R29 ;  /* 0x0008001d08007388 */ /* 0x000fe80000004800 */
[----:B------:R-:W-:Y:S04]  /*1230*/  STS [R8.X4], R5 ;  /* 0x0000000508007388 */ /* 0x000fe80000004800 */
[----:B------:R-:W-:Y:S04]  /*1240*/  STS [R8.X4+0x200], R35 ;  /* 0x0002002308007388 */ /* 0x000fe80000004800 */
[----:B------:R-:W-:Y:S04]  /*1250*/  STS [R8.X4+0x400], R9 ;  /* 0x0004000908007388 */ /* 0x000fe80000004800 */
[----:B------:R-:W-:Y:S04]  /*1260*/  STS [R8.X4+0x600], R11 ;  /* 0x0006000b08007388 */ /* 0x000fe80000004800 */
[----:B------:R-:W-:Y:S04]  /*1270*/  STS [R8.X4+0xa00], R33 ;  /* 0x000a002108007388 */ /* 0x000fe80000004800 */
[----:B------:R-:W-:Y:S04]  /*1280*/  STS [R8.X4+0xc00], R43 ;  /* 0x000c002b08007388 */ /* 0x000fe80000004800 */
[----:B------:R-:W-:Y:S04]  /*1290*/  STS [R8.X4+0xe00], R41 ;  /* 0x000e002908007388 */ /* 0x000fe80000004800 */
[----:B------:R-:W-:Y:S06]  /*12a0*/  BAR.SYNC 0x0 ;  /* 0x0000000000007b1d */ /* 0x000fec0000000000 */
[----:B------:R-:W0:Y:S04]  /*12b0*/  LDS.128 R20, [R0] ;  /* 0x0000000000147984 */ /* 0x000e280000000c00 */
[----:B------:R1:W4:Y:S01]  /*12c0*/  LDS.128 R24, [R0+0x10] ;  /* 0x0000100000187984 */ /* 0x0003220000000c00 */
[----:B------:R-:W-:Y:S01]  /*12d0*/  ISETP.GE.AND P5, PT, R2, c[0x0][0x1ac], PT ;  /* 0x00006b0002007a0c */ /* 0x000fe20003fa6270 */
[----:B------:R-:W-:-:S03]  /*12e0*/  UIMAD UR4, UR5, UR4, URZ ;  /* 0x00000004050472a4 */ /* 0x000fc6000f8e023f */
[----:B------:R-:W-:-:S03]  /*12f0*/  ISETP.LT.AND P0, PT, R6, 0x6e00, !P5 ;  /* 0x00006e000600780c */ /* 0x000fc60006f01270 */
[----:B------:R-:W-:Y:S02]  /*1300*/  IMAD R2, R7, UR4, R2 ;  /* 0x0000000407027c24 */ /* 0x000fe4000f8e0202 */
[----:B--2---:R-:W-:Y:S02]  /*1310*/  HADD2.F32 R7, -RZ, R12.H1_H1 ;  /* 0x3000000cff077230 */ /* 0x004fe40000004100 */
[----:B------:R-:W-:Y:S02]  /*1320*/  HADD2.F32 R9, -RZ, R13.H1_H1 ;  /* 0x3000000dff097230 */ /* 0x000fe40000004100 */
[----:B------:R-:W-:Y:S02]  /*1330*/  HADD2.F32 R29, -RZ, R14.H1_H1 ;  /* 0x3000000eff1d7230 */ /* 0x000fe40000004100 */
[----:B------:R-:W-:Y:S02]  /*1340*/  HADD2.F32 R28, -RZ, R15.H1_H1 ;  /* 0x3000000fff1c7230 */ /* 0x000fe40000004100 */
[----:B---3--:R-:W-:-:S02]  /*1350*/  HADD2.F32 R6, -RZ, R17.H1_H1 ;  /* 0x30000011ff067230 */ /* 0x008fc40000004100 */
[----:B------:R-:W-:Y:S02]  /*1360*/  HADD2.F32 R10, -RZ, R19.H1_H1 ;  /* 0x30000013ff0a7230 */ /* 0x000fe40000004100 */
[----:B------:R-:W-:Y:S02]  /*1370*/  HADD2.F32 R12, -RZ, R12.H0_H0 ;  /* 0x2000000cff0c7230 */ /* 0x000fe40000004100 */
[----:B------:R-:W-:Y:S02]  /*1380*/  HADD2.F32 R13, -RZ, R13.H0_H0 ;  /* 0x2000000dff0d7230 */ /* 0x000fe40000004100 */
[----:B------:R-:W-:Y:S02]  /*1390*/  HADD2.F32 R14, -RZ, R14.H0_H0 ;  /* 0x2000000eff0e7230 */ /* 0x000fe40000004100 */
[----:B------:R-:W-:Y:S02]  /*13a0*/  HADD2.F32 R15, -RZ, R15.H0_H0 ;  /* 0x2000000fff0f7230 */ /* 0x000fe40000004100 */
[----:B-1----:R-:W-:-:S02]  /*13b0*/  HADD2.F32 R0, -RZ, R16.H1_H1 ;  /* 0x30000010ff007230 */ /* 0x002fc40000004100 */
[----:B------:R-:W-:Y:S02]  /*13c0*/  HADD2.F32 R5, -RZ, R16.H0_H0 ;  /* 0x20000010ff057230 */ /* 0x000fe40000004100 */
[----:B------:R-:W-:Y:S02]  /*13d0*/  HADD2.F32 R17, -RZ, R17.H0_H0 ;  /* 0x20000011ff117230 */ /* 0x000fe40000004100 */
[--C-:B------:R-:W-:Y:S02]  /*13e0*/  HADD2.F32 R8, -RZ, R18.reuse.H1_H1 ;  /* 0x30000012ff087230 */ /* 0x100fe40000004100 */
[----:B------:R-:W-:Y:S02]  /*13f0*/  HADD2.F32 R11, -RZ, R18.H0_H0 ;  /* 0x20000012ff0b7230 */ /* 0x000fe40000004100 */
[----:B------:R-:W-:Y:S01]  /*1400*/  HADD2.F32 R19, -RZ, R19.H0_H0 ;  /* 0x20000013ff137230 */ /* 0x000fe20000004100 */
[----:B0-----:R-:W-:Y:S01]  /*1410*/  FFMA R12, R12, R20, R5 ;  /* 0x000000140c0c7223 */ /* 0x001fe20000000005 */
[----:B------:R-:W-:Y:S01]  /*1420*/  FFMA R7, R7, R21, R0 ;  /* 0x0000001507077223 */ /* 0x000fe20000000000 */
[----:B------:R-:W-:Y:S01]  /*1430*/  FFMA R13, R22, R13, R17 ;  /* 0x0000000d160d7223 */ /* 0x000fe20000000011 */
[----:B------:R-:W-:Y:S01]  /*1440*/  FFMA R6, R23, R9, R6 ;  /* 0x0000000917067223 */ /* 0x000fe20000000006 */
[----:B----4-:R-:W-:Y:S01]  /*1450*/  FFMA R11, R14, R24, R11 ;  /* 0x000000180e0b7223 */ /* 0x010fe2000000000b */
[----:B------:R-:W-:Y:S01]  /*1460*/  FFMA R8, R29, R25, R8 ;  /* 0x000000191d087223 */ /* 0x000fe20000000008 */
[----:B------:R-:W-:Y:S01]  /*1470*/  FFMA R15, R26, R15, R19 ;  /* 0x0000000f1a0f7223 */ /* 0x000fe20000000013 */
[----:B------:R-:W-:Y:S01]  /*1480*/  FFMA R10, R27, R28, R10 ;  /* 0x0000001c1b0a7223 */ /* 0x000fe2000000000a */
[----:B------:R-:W-:Y:S01]  /*1490*/  IMAD R5, R2, 0x500, R3 ;  /* 0x0000050002057824 */ /* 0x000fe200078e0203 */
[----:B------:R-:W-:-:S02]  /*14a0*/  F2FP.F16.F32.PACK_AB R12, R7, R12 ;  /* 0x0000000c070c723e */ /* 0x000fc400000000ff */
[----:B------:R-:W-:Y:S01]  /*14b0*/  F2FP.F16.F32.PACK_AB R13, R6, R13 ;  /* 0x0000000d060d723e */ /* 0x000fe200000000ff */
[----:B------:R-:W-:Y:S01]  /*14c0*/  IMAD.WIDE R4, R5, R4, c[0x0][0x198] ;  /* 0x0000660005047625 */ /* 0x000fe200078e0204 */
[----:B------:R-:W-:Y:S02]  /*14d0*/  F2FP.F16.F32.PACK_AB R14, R8, R11 ;  /* 0x0000000b080e723e */ /* 0x000fe400000000ff */
[----:B------:R-:W-:Y:S01]  /*14e0*/  F2FP.F16.F32.PACK_AB R15, R10, R15 ;  /* 0x0000000f0a0f723e */ /* 0x000fe200000000ff */
[----:B------:R-:W-:Y:S06]  /*14f0*/  @!P0 EXIT ;  /* 0x000000000000894d */ /* 0x000fec0003800000 */
[----:B------:R-:W-:Y:S01]  /*1500*/  STG.E.128 [R4.64], R12 ;  /* 0x0000000c04007986 */ /* 0x000fe2000c101d08 */
[----:B------:R-:W-:Y:S05]  /*1510*/  EXIT ;  /* 0x000000000000794d */ /* 0x000fea0003800000 */
.L_x_0:
[----:B------:R-:W-:-:S00]  /*1520*/  BRA `(.L_x_0) ;  /* 0xfffffff000007947 */ /* 0x000fc0000383ffff */
[----:B------:R-:W-:-:S00]  /*1530*/  NOP ;  /* 0x0000000000007918 */ /* 0x000fc00000000000 */
        /* <DEDUP_REMOVED lines=12> */
.L_x_1:


//--------------------- .nv.global.init           --------------------------
	.section	.nv.global.init,"aw",@progbits
.nv.global.init:
	.type		_$_str,@object
	.size		_$_str,(.L_0 - _$_str)
_$_str:
        /*0000*/ 	.byte	0x5f, 0x5f, 0x43, 0x55, 0x44, 0x41, 0x5f, 0x46, 0x54, 0x5a, 0x00
.L_0:


//--------------------- .nv.shared.triton__0d1d2d3d4d5d6d7d8910de11 --------------------------
	.section	.nv.shared.triton__0d1d2d3d4d5d6d7d8910de11,"aw",@nobits
	.align	16
